//
// Generated by NVIDIA NVVM Compiler
//
// Compiler Build ID: CL-36424714
// Cuda compilation tools, release 13.0, V13.0.88
// Based on NVVM 20.0.0
//

.version 9.0
.target sm_100
.address_size 64

	// .globl	_Z5hellov
.extern .func  (.param .b32 func_retval0) vprintf
(
	.param .b64 vprintf_param_0,
	.param .b64 vprintf_param_1
)
;
.global .align 1 .b8 $str[26] = {72, 69, 76, 76, 76, 76, 76, 76, 76, 76, 76, 76, 76, 76, 76, 76, 76, 76, 76, 76, 76, 76, 80, 33, 10};

.visible .entry _Z5hellov()
{
	.reg .b32 	%r<3>;
	.reg .b64 	%rd<3>;

	mov.u64 	%rd1, $str;
	cvta.global.u64 	%rd2, %rd1;
	{ // callseq 0, 0
	.param .b64 param0;
	st.param.b64 	[param0], %rd2;
	.param .b64 param1;
	st.param.b64 	[param1], 0;
	.param .b32 retval0;
	call.uni (retval0), 
	vprintf, 
	(
	param0, 
	param1
	);
	ld.param.b32 	%r1, [retval0];
	} // callseq 0
	ret;

}


// ===== COMPILED SASS (sm_100) =====

	.target	sm_100

	.elftype	@"ET_EXEC"


//--------------------- .note.nv.tkinfo           --------------------------
	.section	.note.nv.tkinfo,"",@"SHT_NOTE"
	.sectionflags	@"SHF_NOTE_NV_TKINFO"
	.tkinfo
        /*0018*/ 	.word	0x00000002
        /*0030*/ 	.string	""
        /*0030*/ 	.string	"ptxas"
        /*0030*/ 	.string	"Cuda compilation tools, release 13.0, V13.0.88"
        /*0030*/ 	.string	"Build cuda_13.0.r13.0/compiler.36424714_0"
        /*0030*/ 	.string	"-arch sm_100 -m 64 "



//--------------------- .note.nv.cuinfo           --------------------------
	.section	.note.nv.cuinfo,"",@"SHT_NOTE"
	.sectionflags	@"SHF_NOTE_NV_CUINFO"
        /*0018*/ 	.short	0x0002
        /*001a*/ 	.short	0x0064
        /*001c*/ 	.short	0x0082
	.zero		2


//--------------------- .nv.info                  --------------------------
	.section	.nv.info,"",@"SHT_CUDA_INFO"
	.align	4


	//----- nvinfo : EIATTR_REGCOUNT
	.align		4
        /*0000*/ 	.byte	0x04, 0x2f
        /*0002*/ 	.short	(.L_2 - .L_1)
	.align		4
.L_1:
        /*0004*/ 	.word	index@(_Z5hellov)
        /*0008*/ 	.word	0x00000018


	//----- nvinfo : EIATTR_FRAME_SIZE
	.align		4
.L_2:
        /*000c*/ 	.byte	0x04, 0x11
        /*000e*/ 	.short	(.L_4 - .L_3)
	.align		4
.L_3:
        /*0010*/ 	.word	index@(_Z5hellov)
        /*0014*/ 	.word	0x00000000


	//----- nvinfo : EIATTR_MIN_STACK_SIZE
	.align		4
.L_4:
        /*0018*/ 	.byte	0x04, 0x12
        /*001a*/ 	.short	(.L_6 - .L_5)
	.align		4
.L_5:
        /*001c*/ 	.word	index@(_Z5hellov)
        /*0020*/ 	.word	0x00000000
.L_6:


//--------------------- .nv.compat                --------------------------
	.section	.nv.compat,"",@"SHT_CUDA_COMPAT_INFO"
	.align	4
        /*0000*/ 	.byte	0x02, 0x09, 0x00, 0x00, 0x02, 0x02, 0x01, 0x00, 0x02, 0x05, 0x05, 0x00, 0x03, 0x07, 0x01, 0x01
        /*0010*/ 	.byte	0x02, 0x03, 0x00, 0x00, 0x02, 0x06, 0x01, 0x00, 0x04, 0x0b, 0x08, 0x00, 0x09, 0x00, 0x00, 0x00
        /*0020*/ 	.byte	0x00, 0x00, 0x00, 0x00


//--------------------- .nv.info._Z5hellov        --------------------------
	.section	.nv.info._Z5hellov,"",@"SHT_CUDA_INFO"
	.sectionflags	@""
	.align	4


	//----- nvinfo : EIATTR_CUDA_API_VERSION
	.align		4
        /*0000*/ 	.byte	0x04, 0x37
        /*0002*/ 	.short	(.L_8 - .L_7)
.L_7:
        /*0004*/ 	.word	0x00000082


	//----- nvinfo : EIATTR_SPARSE_MMA_MASK
	.align		4
.L_8:
        /*0008*/ 	.byte	0x03, 0x50
        /*000a*/ 	.short	0x0000


	//----- nvinfo : EIATTR_MAXREG_COUNT
	.align		4
        /*000c*/ 	.byte	0x03, 0x1b
        /*000e*/ 	.short	0x00ff


	//----- nvinfo : EIATTR_EXTERNS
	.align		4
        /*0010*/ 	.byte	0x04, 0x0f
        /*0012*/ 	.short	(.L_10 - .L_9)


	//   ....[0]....
	.align		4
.L_9:
        /*0014*/ 	.word	index@(vprintf)


	//----- nvinfo : EIATTR_MERCURY_ISA_VERSION
	.align		4
.L_10:
        /*0018*/ 	.byte	0x03, 0x5f
        /*001a*/ 	.short	0x0101


	//----- nvinfo : EIATTR_VRC_CTA_INIT_COUNT
	.align		4
        /*001c*/ 	.byte	0x02, 0x4a
	.zero		1
	.zero		1


	//----- nvinfo : EIATTR_SYSCALL_OFFSETS
	.align		4
        /*0020*/ 	.byte	0x04, 0x46
        /*0022*/ 	.short	(.L_12 - .L_11)


	//   ....[0]....
.L_11:
        /*0024*/ 	.word	0x00000080


	//----- nvinfo : EIATTR_EXIT_INSTR_OFFSETS
	.align		4
.L_12:
        /*0028*/ 	.byte	0x04, 0x1c
        /*002a*/ 	.short	(.L_14 - .L_13)


	//   ....[0]....
.L_13:
        /*002c*/ 	.word	0x00000090


	//----- nvinfo : EIATTR_SW_WAR
	.align		4
.L_14:
        /*0030*/ 	.byte	0x04, 0x36
        /*0032*/ 	.short	(.L_16 - .L_15)
.L_15:
        /*0034*/ 	.word	0x00000008
.L_16:


//--------------------- .nv.callgraph             --------------------------
	.section	.nv.callgraph,"",@"SHT_CUDA_CALLGRAPH"
	.align	4
	.sectionentsize	8
	.align		4
        /*0000*/ 	.word	0x00000000
	.align		4
        /*0004*/ 	.word	0xffffffff
	.align		4
        /*0008*/ 	.word	index@(_Z5hellov)
	.align		4
        /*000c*/ 	.word	index@(vprintf)
	.align		4
        /*0010*/ 	.word	0x00000000
	.align		4
        /*0014*/ 	.word	0xfffffffe
	.align		4
        /*0018*/ 	.word	0x00000000
	.align		4
        /*001c*/ 	.word	0xfffffffd
	.align		4
        /*0020*/ 	.word	0x00000000
	.align		4
        /*0024*/ 	.word	0xfffffffc


//--------------------- .nv.constant4             --------------------------
	.section	.nv.constant4,"a",@progbits
	.align	8
	.align		8
.nv.constant4:
        /*0000*/ 	.dword	vprintf
	.align		8
        /*0008*/ 	.dword	$str


//--------------------- .text._Z5hellov           --------------------------
	.section	.text._Z5hellov,"ax",@progbits
	.align	128
        .global         _Z5hellov
        .type           _Z5hellov,@function
        .size           _Z5hellov,(.L_x_2 - _Z5hellov)
        .other          _Z5hellov,@"STO_CUDA_ENTRY STV_DEFAULT"
_Z5hellov:
.text._Z5hellov:
[----:B------:R-:W0:Y:S01]  /*0000*/  LDC R1, c[0x0][0x37c] ;  /* 0x0000df00ff017b82 */ /* 0x000e220000000800 */
[----:B------:R-:W-:Y:S01]  /*0010*/  MOV R0, 0x0 ;  /* 0x0000000000007802 */ /* 0x000fe20000000f00 */
[----:B------:R-:W1:Y:S01]  /*0020*/  LDCU.64 UR4, c[0x4][0x8] ;  /* 0x01000100ff0477ac */ /* 0x000e620008000a00 */
[----:B------:R-:W-:-:S05]  /*0030*/  CS2R R6, SRZ ;  /* 0x0000000000067805 */ /* 0x000fca000001ff00 */
[----:B------:R2:W3:Y:S01]  /*0040*/  LDC.64 R2, c[0x4][R0] ;  /* 0x0100000000027b82 */ /* 0x0004e20000000a00 */
[----:B-1----:R-:W-:Y:S02]  /*0050*/  IMAD.U32 R4, RZ, RZ, UR4 ;  /* 0x00000004ff047e24 */ /* 0x002fe4000f8e00ff */
[----:B--2---:R-:W-:-:S07]  /*0060*/  IMAD.U32 R5, RZ, RZ, UR5 ;  /* 0x00000005ff057e24 */ /* 0x004fce000f8e00ff */
[----:B------:R-:W-:-:S07]  /*0070*/  LEPC R20, `(.L_x_0) ;  /* 0x000000001014794e */ /* 0x000fce0000000000 */
[----:B0--3--:R-:W-:Y:S05]  /*0080*/  CALL.ABS.NOINC R2 ;  /* 0x0000000002007343 */ /* 0x009fea0003c00000 */
.L_x_0:
[----:B------:R-:W-:Y:S05]  /*0090*/  EXIT ;  /* 0x000000000000794d */ /* 0x000fea0003800000 */
.L_x_1:
[----:B------:R-:W-:-:S00]  /*00a0*/  BRA `(.L_x_1) ;  /* 0xfffffffc00fc7947 */ /* 0x000fc0000383ffff */
[----:B------:R-:W-:-:S00]  /*00b0*/  NOP ;  /* 0x0000000000007918 */ /* 0x000fc00000000000 */
        /* <DEDUP_REMOVED lines=12> */
.L_x_2:


//--------------------- .nv.global.init           --------------------------
	.section	.nv.global.init,"aw",@progbits
.nv.global.init:
	.type		$str,@object
	.size		$str,(.L_0 - $str)
$str:
        /*0000*/ 	.byte	0x48, 0x45, 0x4c, 0x4c, 0x4c, 0x4c, 0x4c, 0x4c, 0x4c, 0x4c, 0x4c, 0x4c, 0x4c, 0x4c, 0x4c, 0x4c
        /*0010*/ 	.byte	0x4c, 0x4c, 0x4c, 0x4c, 0x4c, 0x4c, 0x50, 0x21, 0x0a, 0x00
.L_0:


//--------------------- .nv.shared.reserved.0     --------------------------
	.section	.nv.shared.reserved.0,"aw",@nobits
	.weak		__nv_reservedSMEM_offset_0_alias
	.size		__nv_reservedSMEM_offset_0_alias, 0, 64
	.other		__nv_reservedSMEM_offset_0_alias,@"STO_CUDA_RESERVED_SHARED STV_DEFAULT"
__nv_reservedSMEM_offset_0_alias:
	.zero		0
	.zero		64


//--------------------- .nv.constant0._Z5hellov   --------------------------
	.section	.nv.constant0._Z5hellov,"a",@progbits
	.sectionflags	@""
	.align	4
.nv.constant0._Z5hellov:
	.zero		896


//--------------------- SYMBOLS --------------------------

	.type		.nv.reservedSmem.offset0,@object
	.size		.nv.reservedSmem.offset0,0x4
	.type		vprintf,@function
